//
// Generated by NVIDIA NVVM Compiler
//
// Compiler Build ID: CL-36424714
// Cuda compilation tools, release 13.0, V13.0.88
// Based on NVVM 20.0.0
//

.version 9.0
.target sm_100
.address_size 64

	// .globl	_Z12relu_forwardPKfPfi

.visible .entry _Z12relu_forwardPKfPfi(
	.param .u64 .ptr .align 1 _Z12relu_forwardPKfPfi_param_0,
	.param .u64 .ptr .align 1 _Z12relu_forwardPKfPfi_param_1,
	.param .u32 _Z12relu_forwardPKfPfi_param_2
)
{
	.reg .pred 	%p<2>;
	.reg .b32 	%r<6>;
	.reg .b32 	%f<3>;
	.reg .b64 	%rd<8>;

	ld.param.u64 	%rd1, [_Z12relu_forwardPKfPfi_param_0];
	ld.param.u64 	%rd2, [_Z12relu_forwardPKfPfi_param_1];
	ld.param.u32 	%r2, [_Z12relu_forwardPKfPfi_param_2];
	mov.u32 	%r3, %ctaid.x;
	mov.u32 	%r4, %ntid.x;
	mov.u32 	%r5, %tid.x;
	mad.lo.s32 	%r1, %r3, %r4, %r5;
	setp.ge.s32 	%p1, %r1, %r2;
	@%p1 bra 	$L__BB0_2;
	cvta.to.global.u64 	%rd3, %rd2;
	cvta.to.global.u64 	%rd4, %rd1;
	mul.wide.s32 	%rd5, %r1, 4;
	add.s64 	%rd6, %rd4, %rd5;
	ld.global.f32 	%f1, [%rd6];
	max.f32 	%f2, %f1, 0f00000000;
	add.s64 	%rd7, %rd3, %rd5;
	st.global.f32 	[%rd7], %f2;
$L__BB0_2:
	ret;

}
	// .globl	_Z13relu_backwardPKfS0_Pfi
.visible .entry _Z13relu_backwardPKfS0_Pfi(
	.param .u64 .ptr .align 1 _Z13relu_backwardPKfS0_Pfi_param_0,
	.param .u64 .ptr .align 1 _Z13relu_backwardPKfS0_Pfi_param_1,
	.param .u64 .ptr .align 1 _Z13relu_backwardPKfS0_Pfi_param_2,
	.param .u32 _Z13relu_backwardPKfS0_Pfi_param_3
)
{
	.reg .pred 	%p<3>;
	.reg .b32 	%r<6>;
	.reg .b32 	%f<6>;
	.reg .b64 	%rd<13>;

	ld.param.u64 	%rd1, [_Z13relu_backwardPKfS0_Pfi_param_0];
	ld.param.u64 	%rd2, [_Z13relu_backwardPKfS0_Pfi_param_1];
	ld.param.u64 	%rd3, [_Z13relu_backwardPKfS0_Pfi_param_2];
	ld.param.u32 	%r2, [_Z13relu_backwardPKfS0_Pfi_param_3];
	mov.u32 	%r3, %ctaid.x;
	mov.u32 	%r4, %ntid.x;
	mov.u32 	%r5, %tid.x;
	mad.lo.s32 	%r1, %r3, %r4, %r5;
	setp.ge.s32 	%p1, %r1, %r2;
	@%p1 bra 	$L__BB1_4;
	cvta.to.global.u64 	%rd4, %rd2;
	mul.wide.s32 	%rd5, %r1, 4;
	add.s64 	%rd6, %rd4, %rd5;
	ld.global.f32 	%f4, [%rd6];
	setp.leu.f32 	%p2, %f4, 0f00000000;
	mov.f32 	%f5, 0f00000000;
	@%p2 bra 	$L__BB1_3;
	cvta.to.global.u64 	%rd7, %rd1;
	add.s64 	%rd9, %rd7, %rd5;
	ld.global.f32 	%f5, [%rd9];
$L__BB1_3:
	cvta.to.global.u64 	%rd10, %rd3;
	add.s64 	%rd12, %rd10, %rd5;
	st.global.f32 	[%rd12], %f5;
$L__BB1_4:
	ret;

}


// ===== COMPILED SASS (sm_100) =====

	.target	sm_100

	.elftype	@"ET_EXEC"


//--------------------- .note.nv.tkinfo           --------------------------
	.section	.note.nv.tkinfo,"",@"SHT_NOTE"
	.sectionflags	@"SHF_NOTE_NV_TKINFO"
	.tkinfo
        /*0018*/ 	.word	0x00000002
        /*0030*/ 	.string	""
        /*0030*/ 	.string	"ptxas"
        /*0030*/ 	.string	"Cuda compilation tools, release 13.0, V13.0.88"
        /*0030*/ 	.string	"Build cuda_13.0.r13.0/compiler.36424714_0"
        /*0030*/ 	.string	"-arch sm_100 -m 64 "



//--------------------- .note.nv.cuinfo           --------------------------
	.section	.note.nv.cuinfo,"",@"SHT_NOTE"
	.sectionflags	@"SHF_NOTE_NV_CUINFO"
        /*0018*/ 	.short	0x0002
        /*001a*/ 	.short	0x0064
        /*001c*/ 	.short	0x0082
	.zero		2


//--------------------- .nv.info                  --------------------------
	.section	.nv.info,"",@"SHT_CUDA_INFO"
	.align	4


	//----- nvinfo : EIATTR_REGCOUNT
	.align		4
        /*0000*/ 	.byte	0x04, 0x2f
        /*0002*/ 	.short	(.L_1 - .L_0)
	.align		4
.L_0:
        /*0004*/ 	.word	index@(_Z12relu_forwardPKfPfi)
        /*0008*/ 	.word	0x0000000a


	//----- nvinfo : EIATTR_FRAME_SIZE
	.align		4
.L_1:
        /*000c*/ 	.byte	0x04, 0x11
        /*000e*/ 	.short	(.L_3 - .L_2)
	.align		4
.L_2:
        /*0010*/ 	.word	index@(_Z12relu_forwardPKfPfi)
        /*0014*/ 	.word	0x00000000


	//----- nvinfo : EIATTR_REGCOUNT
	.align		4
.L_3:
        /*0018*/ 	.byte	0x04, 0x2f
        /*001a*/ 	.short	(.L_5 - .L_4)
	.align		4
.L_4:
        /*001c*/ 	.word	index@(_Z13relu_backwardPKfS0_Pfi)
        /*0020*/ 	.word	0x0000000c


	//----- nvinfo : EIATTR_FRAME_SIZE
	.align		4
.L_5:
        /*0024*/ 	.byte	0x04, 0x11
        /*0026*/ 	.short	(.L_7 - .L_6)
	.align		4
.L_6:
        /*0028*/ 	.word	index@(_Z13relu_backwardPKfS0_Pfi)
        /*002c*/ 	.word	0x00000000


	//----- nvinfo : EIATTR_MIN_STACK_SIZE
	.align		4
.L_7:
        /*0030*/ 	.byte	0x04, 0x12
        /*0032*/ 	.short	(.L_9 - .L_8)
	.align		4
.L_8:
        /*0034*/ 	.word	index@(_Z13relu_backwardPKfS0_Pfi)
        /*0038*/ 	.word	0x00000000


	//----- nvinfo : EIATTR_MIN_STACK_SIZE
	.align		4
.L_9:
        /*003c*/ 	.byte	0x04, 0x12
        /*003e*/ 	.short	(.L_11 - .L_10)
	.align		4
.L_10:
        /*0040*/ 	.word	index@(_Z12relu_forwardPKfPfi)
        /*0044*/ 	.word	0x00000000
.L_11:


//--------------------- .nv.compat                --------------------------
	.section	.nv.compat,"",@"SHT_CUDA_COMPAT_INFO"
	.align	4
        /*0000*/ 	.byte	0x02, 0x09, 0x00, 0x00, 0x02, 0x02, 0x01, 0x00, 0x02, 0x05, 0x05, 0x00, 0x03, 0x07, 0x01, 0x01
        /*0010*/ 	.byte	0x02, 0x03, 0x00, 0x00, 0x02, 0x06, 0x01, 0x00, 0x04, 0x0b, 0x08, 0x00, 0x09, 0x00, 0x00, 0x00
        /*0020*/ 	.byte	0x00, 0x00, 0x00, 0x00


//--------------------- .nv.info._Z13relu_backwardPKfS0_Pfi --------------------------
	.section	.nv.info._Z13relu_backwardPKfS0_Pfi,"",@"SHT_CUDA_INFO"
	.sectionflags	@""
	.align	4


	//----- nvinfo : EIATTR_CUDA_API_VERSION
	.align		4
        /*0000*/ 	.byte	0x04, 0x37
        /*0002*/ 	.short	(.L_13 - .L_12)
.L_12:
        /*0004*/ 	.word	0x00000082


	//----- nvinfo : EIATTR_KPARAM_INFO
	.align		4
.L_13:
        /*0008*/ 	.byte	0x04, 0x17
        /*000a*/ 	.short	(.L_15 - .L_14)
.L_14:
        /*000c*/ 	.word	0x00000000
        /*0010*/ 	.short	0x0003
        /*0012*/ 	.short	0x0018
        /*0014*/ 	.byte	0x00, 0xf0, 0x11, 0x00


	//----- nvinfo : EIATTR_KPARAM_INFO
	.align		4
.L_15:
        /*0018*/ 	.byte	0x04, 0x17
        /*001a*/ 	.short	(.L_17 - .L_16)
.L_16:
        /*001c*/ 	.word	0x00000000
        /*0020*/ 	.short	0x0002
        /*0022*/ 	.short	0x0010
        /*0024*/ 	.byte	0x00, 0xf5, 0x21, 0x00


	//----- nvinfo : EIATTR_KPARAM_INFO
	.align		4
.L_17:
        /*0028*/ 	.byte	0x04, 0x17
        /*002a*/ 	.short	(.L_19 - .L_18)
.L_18:
        /*002c*/ 	.word	0x00000000
        /*0030*/ 	.short	0x0001
        /*0032*/ 	.short	0x0008
        /*0034*/ 	.byte	0x00, 0xf5, 0x21, 0x00


	//----- nvinfo : EIATTR_KPARAM_INFO
	.align		4
.L_19:
        /*0038*/ 	.byte	0x04, 0x17
        /*003a*/ 	.short	(.L_21 - .L_20)
.L_20:
        /*003c*/ 	.word	0x00000000
        /*0040*/ 	.short	0x0000
        /*0042*/ 	.short	0x0000
        /*0044*/ 	.byte	0x00, 0xf5, 0x21, 0x00


	//----- nvinfo : EIATTR_SPARSE_MMA_MASK
	.align		4
.L_21:
        /*0048*/ 	.byte	0x03, 0x50
        /*004a*/ 	.short	0x0000


	//----- nvinfo : EIATTR_MAXREG_COUNT
	.align		4
        /*004c*/ 	.byte	0x03, 0x1b
        /*004e*/ 	.short	0x00ff


	//----- nvinfo : EIATTR_MERCURY_ISA_VERSION
	.align		4
        /*0050*/ 	.byte	0x03, 0x5f
        /*0052*/ 	.short	0x0101


	//----- nvinfo : EIATTR_VRC_CTA_INIT_COUNT
	.align		4
        /*0054*/ 	.byte	0x02, 0x4a
	.zero		1
	.zero		1


	//----- nvinfo : EIATTR_EXIT_INSTR_OFFSETS
	.align		4
        /*0058*/ 	.byte	0x04, 0x1c
        /*005a*/ 	.short	(.L_23 - .L_22)


	//   ....[0]....
.L_22:
        /*005c*/ 	.word	0x00000070


	//   ....[1]....
        /*0060*/ 	.word	0x00000170


	//----- nvinfo : EIATTR_CRS_STACK_SIZE
	.align		4
.L_23:
        /*0064*/ 	.byte	0x04, 0x1e
        /*0066*/ 	.short	(.L_25 - .L_24)
.L_24:
        /*0068*/ 	.word	0x00000000


	//----- nvinfo : EIATTR_CBANK_PARAM_SIZE
	.align		4
.L_25:
        /*006c*/ 	.byte	0x03, 0x19
        /*006e*/ 	.short	0x001c


	//----- nvinfo : EIATTR_PARAM_CBANK
	.align		4
        /*0070*/ 	.byte	0x04, 0x0a
        /*0072*/ 	.short	(.L_27 - .L_26)
	.align		4
.L_26:
        /*0074*/ 	.word	index@(.nv.constant0._Z13relu_backwardPKfS0_Pfi)
        /*0078*/ 	.short	0x0380
        /*007a*/ 	.short	0x001c


	//----- nvinfo : EIATTR_SW_WAR
	.align		4
.L_27:
        /*007c*/ 	.byte	0x04, 0x36
        /*007e*/ 	.short	(.L_29 - .L_28)
.L_28:
        /*0080*/ 	.word	0x00000008
.L_29:


//--------------------- .nv.info._Z12relu_forwardPKfPfi --------------------------
	.section	.nv.info._Z12relu_forwardPKfPfi,"",@"SHT_CUDA_INFO"
	.sectionflags	@""
	.align	4


	//----- nvinfo : EIATTR_CUDA_API_VERSION
	.align		4
        /*0000*/ 	.byte	0x04, 0x37
        /*0002*/ 	.short	(.L_31 - .L_30)
.L_30:
        /*0004*/ 	.word	0x00000082


	//----- nvinfo : EIATTR_KPARAM_INFO
	.align		4
.L_31:
        /*0008*/ 	.byte	0x04, 0x17
        /*000a*/ 	.short	(.L_33 - .L_32)
.L_32:
        /*000c*/ 	.word	0x00000000
        /*0010*/ 	.short	0x0002
        /*0012*/ 	.short	0x0010
        /*0014*/ 	.byte	0x00, 0xf0, 0x11, 0x00


	//----- nvinfo : EIATTR_KPARAM_INFO
	.align		4
.L_33:
        /*0018*/ 	.byte	0x04, 0x17
        /*001a*/ 	.short	(.L_35 - .L_34)
.L_34:
        /*001c*/ 	.word	0x00000000
        /*0020*/ 	.short	0x0001
        /*0022*/ 	.short	0x0008
        /*0024*/ 	.byte	0x00, 0xf5, 0x21, 0x00


	//----- nvinfo : EIATTR_KPARAM_INFO
	.align		4
.L_35:
        /*0028*/ 	.byte	0x04, 0x17
        /*002a*/ 	.short	(.L_37 - .L_36)
.L_36:
        /*002c*/ 	.word	0x00000000
        /*0030*/ 	.short	0x0000
        /*0032*/ 	.short	0x0000
        /*0034*/ 	.byte	0x00, 0xf5, 0x21, 0x00


	//----- nvinfo : EIATTR_SPARSE_MMA_MASK
	.align		4
.L_37:
        /*0038*/ 	.byte	0x03, 0x50
        /*003a*/ 	.short	0x0000


	//----- nvinfo : EIATTR_MAXREG_COUNT
	.align		4
        /*003c*/ 	.byte	0x03, 0x1b
        /*003e*/ 	.short	0x00ff


	//----- nvinfo : EIATTR_MERCURY_ISA_VERSION
	.align		4
        /*0040*/ 	.byte	0x03, 0x5f
        /*0042*/ 	.short	0x0101


	//----- nvinfo : EIATTR_VRC_CTA_INIT_COUNT
	.align		4
        /*0044*/ 	.byte	0x02, 0x4a
	.zero		1
	.zero		1


	//----- nvinfo : EIATTR_EXIT_INSTR_OFFSETS
	.align		4
        /*0048*/ 	.byte	0x04, 0x1c
        /*004a*/ 	.short	(.L_39 - .L_38)


	//   ....[0]....
.L_38:
        /*004c*/ 	.word	0x00000070


	//   ....[1]....
        /*0050*/ 	.word	0x00000100


	//----- nvinfo : EIATTR_CBANK_PARAM_SIZE
	.align		4
.L_39:
        /*0054*/ 	.byte	0x03, 0x19
        /*0056*/ 	.short	0x0014


	//----- nvinfo : EIATTR_PARAM_CBANK
	.align		4
        /*0058*/ 	.byte	0x04, 0x0a
        /*005a*/ 	.short	(.L_41 - .L_40)
	.align		4
.L_40:
        /*005c*/ 	.word	index@(.nv.constant0._Z12relu_forwardPKfPfi)
        /*0060*/ 	.short	0x0380
        /*0062*/ 	.short	0x0014


	//----- nvinfo : EIATTR_SW_WAR
	.align		4
.L_41:
        /*0064*/ 	.byte	0x04, 0x36
        /*0066*/ 	.short	(.L_43 - .L_42)
.L_42:
        /*0068*/ 	.word	0x00000008
.L_43:


//--------------------- .nv.callgraph             --------------------------
	.section	.nv.callgraph,"",@"SHT_CUDA_CALLGRAPH"
	.align	4
	.sectionentsize	8
	.align		4
        /*0000*/ 	.word	0x00000000
	.align		4
        /*0004*/ 	.word	0xffffffff
	.align		4
        /*0008*/ 	.word	0x00000000
	.align		4
        /*000c*/ 	.word	0xfffffffe
	.align		4
        /*0010*/ 	.word	0x00000000
	.align		4
        /*0014*/ 	.word	0xfffffffd
	.align		4
        /*0018*/ 	.word	0x00000000
	.align		4
        /*001c*/ 	.word	0xfffffffc


//--------------------- .text._Z13relu_backwardPKfS0_Pfi --------------------------
	.section	.text._Z13relu_backwardPKfS0_Pfi,"ax",@progbits
	.align	128
        .global         _Z13relu_backwardPKfS0_Pfi
        .type           _Z13relu_backwardPKfS0_Pfi,@function
        .size           _Z13relu_backwardPKfS0_Pfi,(.L_x_4 - _Z13relu_backwardPKfS0_Pfi)
        .other          _Z13relu_backwardPKfS0_Pfi,@"STO_CUDA_ENTRY STV_DEFAULT"
_Z13relu_backwardPKfS0_Pfi:
.text._Z13relu_backwardPKfS0_Pfi:
[----:B------:R-:W-:Y:S01]  /*0000*/  LDC R1, c[0x0][0x37c] ;  /* 0x0000df00ff017b82 */ /* 0x000fe20000000800 */
[----:B------:R-:W0:Y:S07]  /*0010*/  S2R R0, SR_TID.X ;  /* 0x0000000000007919 */ /* 0x000e2e0000002100 */
[----:B------:R-:W0:Y:S01]  /*0020*/  S2UR UR4, SR_CTAID.X ;  /* 0x00000000000479c3 */ /* 0x000e220000002500 */
[----:B------:R-:W1:Y:S07]  /*0030*/  LDCU UR5, c[0x0][0x398] ;  /* 0x00007300ff0577ac */ /* 0x000e6e0008000800 */
[----:B------:R-:W0:Y:S02]  /*0040*/  LDC R7, c[0x0][0x360] ;  /* 0x0000d800ff077b82 */ /* 0x000e240000000800 */
[----:B0-----:R-:W-:-:S05]  /*0050*/  IMAD R7, R7, UR4, R0 ;  /* 0x0000000407077c24 */ /* 0x001fca000f8e0200 */
[----:B-1----:R-:W-:-:S13]  /*0060*/  ISETP.GE.AND P0, PT, R7, UR5, PT ;  /* 0x0000000507007c0c */ /* 0x002fda000bf06270 */
[----:B------:R-:W-:Y:S05]  /*0070*/  @P0 EXIT ;  /* 0x000000000000094d */ /* 0x000fea0003800000 */
[----:B------:R-:W0:Y:S01]  /*0080*/  LDC.64 R2, c[0x0][0x388] ;  /* 0x0000e200ff027b82 */ /* 0x000e220000000a00 */
[----:B------:R-:W1:Y:S07]  /*0090*/  LDCU.64 UR4, c[0x0][0x358] ;  /* 0x00006b00ff0477ac */ /* 0x000e6e0008000a00 */
[----:B------:R-:W2:Y:S01]  /*00a0*/  LDC.64 R4, c[0x0][0x390] ;  /* 0x0000e400ff047b82 */ /* 0x000ea20000000a00 */
[----:B0-----:R-:W-:-:S06]  /*00b0*/  IMAD.WIDE R2, R7, 0x4, R2 ;  /* 0x0000000407027825 */ /* 0x001fcc00078e0202 */
[----:B-1----:R-:W3:Y:S01]  /*00c0*/  LDG.E R2, desc[UR4][R2.64] ;  /* 0x0000000402027981 */ /* 0x002ee2000c1e1900 */
[----:B------:R-:W-:Y:S01]  /*00d0*/  BSSY.RECONVERGENT B0, `(.L_x_0) ;  /* 0x0000008000007945 */ /* 0x000fe20003800200 */
[----:B------:R-:W-:Y:S02]  /*00e0*/  HFMA2 R9, -RZ, RZ, 0, 0 ;  /* 0x00000000ff097431 */ /* 0x000fe400000001ff */
[----:B--2---:R-:W-:Y:S01]  /*00f0*/  IMAD.WIDE R4, R7, 0x4, R4 ;  /* 0x0000000407047825 */ /* 0x004fe200078e0204 */
[----:B---3--:R-:W-:-:S13]  /*0100*/  FSETP.GT.AND P0, PT, R2, RZ, PT ;  /* 0x000000ff0200720b */ /* 0x008fda0003f04000 */
[----:B------:R-:W-:Y:S05]  /*0110*/  @!P0 BRA `(.L_x_1) ;  /* 0x00000000000c8947 */ /* 0x000fea0003800000 */
[----:B------:R-:W0:Y:S02]  /*0120*/  LDC.64 R2, c[0x0][0x380] ;  /* 0x0000e000ff027b82 */ /* 0x000e240000000a00 */
[----:B0-----:R-:W-:-:S05]  /*0130*/  IMAD.WIDE R2, R7, 0x4, R2 ;  /* 0x0000000407027825 */ /* 0x001fca00078e0202 */
[----:B------:R0:W5:Y:S02]  /*0140*/  LDG.E R9, desc[UR4][R2.64] ;  /* 0x0000000402097981 */ /* 0x000164000c1e1900 */
.L_x_1:
[----:B------:R-:W-:Y:S05]  /*0150*/  BSYNC.RECONVERGENT B0 ;  /* 0x0000000000007941 */ /* 0x000fea0003800200 */
.L_x_0:
[----:B-----5:R-:W-:Y:S01]  /*0160*/  STG.E desc[UR4][R4.64], R9 ;  /* 0x0000000904007986 */ /* 0x020fe2000c101904 */
[----:B------:R-:W-:Y:S05]  /*0170*/  EXIT ;  /* 0x000000000000794d */ /* 0x000fea0003800000 */
.L_x_2:
[----:B------:R-:W-:-:S00]  /*0180*/  BRA `(.L_x_2) ;  /* 0xfffffffc00fc7947 */ /* 0x000fc0000383ffff */
[----:B------:R-:W-:-:S00]  /*0190*/  NOP ;  /* 0x0000000000007918 */ /* 0x000fc00000000000 */
        /* <DEDUP_REMOVED lines=14> */
.L_x_4:


//--------------------- .text._Z12relu_forwardPKfPfi --------------------------
	.section	.text._Z12relu_forwardPKfPfi,"ax",@progbits
	.align	128
        .global         _Z12relu_forwardPKfPfi
        .type           _Z12relu_forwardPKfPfi,@function
        .size           _Z12relu_forwardPKfPfi,(.L_x_5 - _Z12relu_forwardPKfPfi)
        .other          _Z12relu_forwardPKfPfi,@"STO_CUDA_ENTRY STV_DEFAULT"
_Z12relu_forwardPKfPfi:
.text._Z12relu_forwardPKfPfi:
        /* <DEDUP_REMOVED lines=13> */
[----:B--2---:R-:W-:Y:S01]  /*00d0*/  IMAD.WIDE R4, R7, 0x4, R4 ;  /* 0x0000000407047825 */ /* 0x004fe200078e0204 */
[----:B---3--:R-:W-:-:S05]  /*00e0*/  FMNMX R7, RZ, R2, !PT ;  /* 0x00000002ff077209 */ /* 0x008fca0007800000 */
[----:B------:R-:W-:Y:S01]  /*00f0*/  STG.E desc[UR4][R4.64], R7 ;  /* 0x0000000704007986 */ /* 0x000fe2000c101904 */
[----:B------:R-:W-:Y:S05]  /*0100*/  EXIT ;  /* 0x000000000000794d */ /* 0x000fea0003800000 */
.L_x_3:
        /* <DEDUP_REMOVED lines=15> */
.L_x_5:


//--------------------- .nv.shared.reserved.0     --------------------------
	.section	.nv.shared.reserved.0,"aw",@nobits
	.weak		__nv_reservedSMEM_offset_0_alias
	.size		__nv_reservedSMEM_offset_0_alias, 0, 64
	.other		__nv_reservedSMEM_offset_0_alias,@"STO_CUDA_RESERVED_SHARED STV_DEFAULT"
__nv_reservedSMEM_offset_0_alias:
	.zero		0
	.zero		64


//--------------------- .nv.constant0._Z13relu_backwardPKfS0_Pfi --------------------------
	.section	.nv.constant0._Z13relu_backwardPKfS0_Pfi,"a",@progbits
	.sectionflags	@""
	.align	4
.nv.constant0._Z13relu_backwardPKfS0_Pfi:
	.zero		924


//--------------------- .nv.constant0._Z12relu_forwardPKfPfi --------------------------
	.section	.nv.constant0._Z12relu_forwardPKfPfi,"a",@progbits
	.sectionflags	@""
	.align	4
.nv.constant0._Z12relu_forwardPKfPfi:
	.zero		916


//--------------------- SYMBOLS --------------------------

	.type		.nv.reservedSmem.offset0,@object
	.size		.nv.reservedSmem.offset0,0x4
